//
// Generated by NVIDIA NVVM Compiler
//
// Compiler Build ID: CL-36424714
// Cuda compilation tools, release 13.0, V13.0.88
// Based on NVVM 20.0.0
//

.version 9.0
.target sm_100
.address_size 64

	// .globl	_Z16update_2D_kernelPf
.global .align 4 .f32 k = 0f3F000000;

.visible .entry _Z16update_2D_kernelPf(
	.param .u64 .ptr .align 1 _Z16update_2D_kernelPf_param_0
)
{
	.reg .b32 	%r<11>;
	.reg .b32 	%f<3>;
	.reg .b64 	%rd<5>;

	ld.param.u64 	%rd1, [_Z16update_2D_kernelPf_param_0];
	cvta.to.global.u64 	%rd2, %rd1;
	mov.u32 	%r1, %tid.x;
	mov.u32 	%r2, %ctaid.x;
	mov.u32 	%r3, %ntid.x;
	mov.u32 	%r4, %tid.y;
	mov.u32 	%r5, %ctaid.y;
	mov.u32 	%r6, %ntid.y;
	mad.lo.s32 	%r7, %r5, %r6, %r4;
	mov.u32 	%r8, %nctaid.x;
	mad.lo.s32 	%r9, %r7, %r8, %r2;
	mad.lo.s32 	%r10, %r9, %r3, %r1;
	ld.global.f32 	%f1, [k];
	fma.rn.f32 	%f2, %f1, 0f00000000, 0f00000000;
	mul.wide.s32 	%rd3, %r10, 4;
	add.s64 	%rd4, %rd2, %rd3;
	st.global.f32 	[%rd4], %f2;
	ret;

}


// ===== COMPILED SASS (sm_100) =====

	.target	sm_100

	.elftype	@"ET_EXEC"


//--------------------- .note.nv.tkinfo           --------------------------
	.section	.note.nv.tkinfo,"",@"SHT_NOTE"
	.sectionflags	@"SHF_NOTE_NV_TKINFO"
	.tkinfo
        /*0018*/ 	.word	0x00000002
        /*0030*/ 	.string	""
        /*0030*/ 	.string	"ptxas"
        /*0030*/ 	.string	"Cuda compilation tools, release 13.0, V13.0.88"
        /*0030*/ 	.string	"Build cuda_13.0.r13.0/compiler.36424714_0"
        /*0030*/ 	.string	"-arch sm_100 -m 64 "



//--------------------- .note.nv.cuinfo           --------------------------
	.section	.note.nv.cuinfo,"",@"SHT_NOTE"
	.sectionflags	@"SHF_NOTE_NV_CUINFO"
        /*0018*/ 	.short	0x0002
        /*001a*/ 	.short	0x0064
        /*001c*/ 	.short	0x0082
	.zero		2


//--------------------- .nv.info                  --------------------------
	.section	.nv.info,"",@"SHT_CUDA_INFO"
	.align	4


	//----- nvinfo : EIATTR_REGCOUNT
	.align		4
        /*0000*/ 	.byte	0x04, 0x2f
        /*0002*/ 	.short	(.L_2 - .L_1)
	.align		4
.L_1:
        /*0004*/ 	.word	index@(_Z16update_2D_kernelPf)
        /*0008*/ 	.word	0x0000000e


	//----- nvinfo : EIATTR_FRAME_SIZE
	.align		4
.L_2:
        /*000c*/ 	.byte	0x04, 0x11
        /*000e*/ 	.short	(.L_4 - .L_3)
	.align		4
.L_3:
        /*0010*/ 	.word	index@(_Z16update_2D_kernelPf)
        /*0014*/ 	.word	0x00000000


	//----- nvinfo : EIATTR_MIN_STACK_SIZE
	.align		4
.L_4:
        /*0018*/ 	.byte	0x04, 0x12
        /*001a*/ 	.short	(.L_6 - .L_5)
	.align		4
.L_5:
        /*001c*/ 	.word	index@(_Z16update_2D_kernelPf)
        /*0020*/ 	.word	0x00000000
.L_6:


//--------------------- .nv.compat                --------------------------
	.section	.nv.compat,"",@"SHT_CUDA_COMPAT_INFO"
	.align	4
        /*0000*/ 	.byte	0x02, 0x09, 0x00, 0x00, 0x02, 0x02, 0x01, 0x00, 0x02, 0x05, 0x05, 0x00, 0x03, 0x07, 0x01, 0x01
        /*0010*/ 	.byte	0x02, 0x03, 0x00, 0x00, 0x02, 0x06, 0x01, 0x00, 0x04, 0x0b, 0x08, 0x00, 0x09, 0x00, 0x00, 0x00
        /*0020*/ 	.byte	0x00, 0x00, 0x00, 0x00


//--------------------- .nv.info._Z16update_2D_kernelPf --------------------------
	.section	.nv.info._Z16update_2D_kernelPf,"",@"SHT_CUDA_INFO"
	.sectionflags	@""
	.align	4


	//----- nvinfo : EIATTR_CUDA_API_VERSION
	.align		4
        /*0000*/ 	.byte	0x04, 0x37
        /*0002*/ 	.short	(.L_8 - .L_7)
.L_7:
        /*0004*/ 	.word	0x00000082


	//----- nvinfo : EIATTR_KPARAM_INFO
	.align		4
.L_8:
        /*0008*/ 	.byte	0x04, 0x17
        /*000a*/ 	.short	(.L_10 - .L_9)
.L_9:
        /*000c*/ 	.word	0x00000000
        /*0010*/ 	.short	0x0000
        /*0012*/ 	.short	0x0000
        /*0014*/ 	.byte	0x00, 0xf5, 0x21, 0x00


	//----- nvinfo : EIATTR_SPARSE_MMA_MASK
	.align		4
.L_10:
        /*0018*/ 	.byte	0x03, 0x50
        /*001a*/ 	.short	0x0000


	//----- nvinfo : EIATTR_MAXREG_COUNT
	.align		4
        /*001c*/ 	.byte	0x03, 0x1b
        /*001e*/ 	.short	0x00ff


	//----- nvinfo : EIATTR_MERCURY_ISA_VERSION
	.align		4
        /*0020*/ 	.byte	0x03, 0x5f
        /*0022*/ 	.short	0x0101


	//----- nvinfo : EIATTR_VRC_CTA_INIT_COUNT
	.align		4
        /*0024*/ 	.byte	0x02, 0x4a
	.zero		1
	.zero		1


	//----- nvinfo : EIATTR_EXIT_INSTR_OFFSETS
	.align		4
        /*0028*/ 	.byte	0x04, 0x1c
        /*002a*/ 	.short	(.L_12 - .L_11)


	//   ....[0]....
.L_11:
        /*002c*/ 	.word	0x00000120


	//----- nvinfo : EIATTR_CBANK_PARAM_SIZE
	.align		4
.L_12:
        /*0030*/ 	.byte	0x03, 0x19
        /*0032*/ 	.short	0x0008


	//----- nvinfo : EIATTR_PARAM_CBANK
	.align		4
        /*0034*/ 	.byte	0x04, 0x0a
        /*0036*/ 	.short	(.L_14 - .L_13)
	.align		4
.L_13:
        /*0038*/ 	.word	index@(.nv.constant0._Z16update_2D_kernelPf)
        /*003c*/ 	.short	0x0380
        /*003e*/ 	.short	0x0008


	//----- nvinfo : EIATTR_SW_WAR
	.align		4
.L_14:
        /*0040*/ 	.byte	0x04, 0x36
        /*0042*/ 	.short	(.L_16 - .L_15)
.L_15:
        /*0044*/ 	.word	0x00000008
.L_16:


//--------------------- .nv.callgraph             --------------------------
	.section	.nv.callgraph,"",@"SHT_CUDA_CALLGRAPH"
	.align	4
	.sectionentsize	8
	.align		4
        /*0000*/ 	.word	0x00000000
	.align		4
        /*0004*/ 	.word	0xffffffff
	.align		4
        /*0008*/ 	.word	0x00000000
	.align		4
        /*000c*/ 	.word	0xfffffffe
	.align		4
        /*0010*/ 	.word	0x00000000
	.align		4
        /*0014*/ 	.word	0xfffffffd
	.align		4
        /*0018*/ 	.word	0x00000000
	.align		4
        /*001c*/ 	.word	0xfffffffc


//--------------------- .nv.constant4             --------------------------
	.section	.nv.constant4,"a",@progbits
	.align	8
	.align		8
.nv.constant4:
        /*0000*/ 	.dword	k


//--------------------- .text._Z16update_2D_kernelPf --------------------------
	.section	.text._Z16update_2D_kernelPf,"ax",@progbits
	.align	128
        .global         _Z16update_2D_kernelPf
        .type           _Z16update_2D_kernelPf,@function
        .size           _Z16update_2D_kernelPf,(.L_x_1 - _Z16update_2D_kernelPf)
        .other          _Z16update_2D_kernelPf,@"STO_CUDA_ENTRY STV_DEFAULT"
_Z16update_2D_kernelPf:
.text._Z16update_2D_kernelPf:
[----:B------:R-:W-:Y:S08]  /*0000*/  LDC R1, c[0x0][0x37c] ;  /* 0x0000df00ff017b82 */ /* 0x000ff00000000800 */
[----:B------:R-:W0:Y:S01]  /*0010*/  LDC.64 R2, c[0x4][RZ] ;  /* 0x01000000ff027b82 */ /* 0x000e220000000a00 */
[----:B------:R-:W0:Y:S01]  /*0020*/  LDCU.64 UR4, c[0x0][0x358] ;  /* 0x00006b00ff0477ac */ /* 0x000e220008000a00 */
[----:B------:R-:W1:Y:S01]  /*0030*/  S2R R0, SR_TID.Y ;  /* 0x0000000000007919 */ /* 0x000e620000002200 */
[----:B------:R-:W2:Y:S01]  /*0040*/  LDCU UR7, c[0x0][0x360] ;  /* 0x00006c00ff0777ac */ /* 0x000ea20008000800 */
[----:B------:R-:W2:Y:S04]  /*0050*/  S2R R7, SR_TID.X ;  /* 0x0000000000077919 */ /* 0x000ea80000002100 */
[----:B------:R-:W1:Y:S08]  /*0060*/  S2UR UR8, SR_CTAID.Y ;  /* 0x00000000000879c3 */ /* 0x000e700000002600 */
[----:B------:R-:W3:Y:S01]  /*0070*/  S2UR UR6, SR_CTAID.X ;  /* 0x00000000000679c3 */ /* 0x000ee20000002500 */
[----:B0-----:R2:W4:Y:S07]  /*0080*/  LDG.E R2, desc[UR4][R2.64] ;  /* 0x0000000402027981 */ /* 0x00152e000c1e1900 */
[----:B------:R-:W1:Y:S08]  /*0090*/  LDC R9, c[0x0][0x364] ;  /* 0x0000d900ff097b82 */ /* 0x000e700000000800 */
[----:B------:R-:W3:Y:S08]  /*00a0*/  LDC R11, c[0x0][0x370] ;  /* 0x0000dc00ff0b7b82 */ /* 0x000ef00000000800 */
[----:B------:R-:W0:Y:S01]  /*00b0*/  LDC.64 R4, c[0x0][0x380] ;  /* 0x0000e000ff047b82 */ /* 0x000e220000000a00 */
[----:B-1----:R-:W-:-:S04]  /*00c0*/  IMAD R0, R9, UR8, R0 ;  /* 0x0000000809007c24 */ /* 0x002fc8000f8e0200 */
[----:B---3--:R-:W-:-:S04]  /*00d0*/  IMAD R0, R0, R11, UR6 ;  /* 0x0000000600007e24 */ /* 0x008fc8000f8e020b */
[----:B--2---:R-:W-:Y:S02]  /*00e0*/  IMAD R3, R0, UR7, R7 ;  /* 0x0000000700037c24 */ /* 0x004fe4000f8e0207 */
[----:B----4-:R-:W-:Y:S02]  /*00f0*/  FFMA R7, RZ, R2, RZ ;  /* 0x00000002ff077223 */ /* 0x010fe400000000ff */
[----:B0-----:R-:W-:-:S05]  /*0100*/  IMAD.WIDE R2, R3, 0x4, R4 ;  /* 0x0000000403027825 */ /* 0x001fca00078e0204 */
[----:B------:R-:W-:Y:S01]  /*0110*/  STG.E desc[UR4][R2.64], R7 ;  /* 0x0000000702007986 */ /* 0x000fe2000c101904 */
[----:B------:R-:W-:Y:S05]  /*0120*/  EXIT ;  /* 0x000000000000794d */ /* 0x000fea0003800000 */
.L_x_0:
[----:B------:R-:W-:-:S00]  /*0130*/  BRA `(.L_x_0) ;  /* 0xfffffffc00fc7947 */ /* 0x000fc0000383ffff */
[----:B------:R-:W-:-:S00]  /*0140*/  NOP ;  /* 0x0000000000007918 */ /* 0x000fc00000000000 */
        /* <DEDUP_REMOVED lines=11> */
.L_x_1:


//--------------------- .nv.global.init           --------------------------
	.section	.nv.global.init,"aw",@progbits
	.align	4
.nv.global.init:
	.type		k,@object
	.size		k,(.L_0 - k)
k:
        /*0000*/ 	.byte	0x00, 0x00, 0x00, 0x3f
.L_0:


//--------------------- .nv.shared.reserved.0     --------------------------
	.section	.nv.shared.reserved.0,"aw",@nobits
	.weak		__nv_reservedSMEM_offset_0_alias
	.size		__nv_reservedSMEM_offset_0_alias, 0, 64
	.other		__nv_reservedSMEM_offset_0_alias,@"STO_CUDA_RESERVED_SHARED STV_DEFAULT"
__nv_reservedSMEM_offset_0_alias:
	.zero		0
	.zero		64


//--------------------- .nv.constant0._Z16update_2D_kernelPf --------------------------
	.section	.nv.constant0._Z16update_2D_kernelPf,"a",@progbits
	.sectionflags	@""
	.align	4
.nv.constant0._Z16update_2D_kernelPf:
	.zero		904


//--------------------- SYMBOLS --------------------------

	.type		.nv.reservedSmem.offset0,@object
	.size		.nv.reservedSmem.offset0,0x4
